//
// Generated by NVIDIA NVVM Compiler
//
// Compiler Build ID: CL-36424714
// Cuda compilation tools, release 13.0, V13.0.88
// Based on NVVM 20.0.0
//

.version 9.0
.target sm_100
.address_size 64

	// .globl	_Z8addArrayPiS_S_i

.visible .entry _Z8addArrayPiS_S_i(
	.param .u64 .ptr .align 1 _Z8addArrayPiS_S_i_param_0,
	.param .u64 .ptr .align 1 _Z8addArrayPiS_S_i_param_1,
	.param .u64 .ptr .align 1 _Z8addArrayPiS_S_i_param_2,
	.param .u32 _Z8addArrayPiS_S_i_param_3
)
{
	.reg .pred 	%p<2>;
	.reg .b32 	%r<6>;
	.reg .b64 	%rd<11>;

	ld.param.u64 	%rd1, [_Z8addArrayPiS_S_i_param_0];
	ld.param.u64 	%rd2, [_Z8addArrayPiS_S_i_param_1];
	ld.param.u64 	%rd3, [_Z8addArrayPiS_S_i_param_2];
	ld.param.u32 	%r2, [_Z8addArrayPiS_S_i_param_3];
	mov.u32 	%r1, %ctaid.x;
	setp.ge.s32 	%p1, %r1, %r2;
	@%p1 bra 	$L__BB0_2;
	cvta.to.global.u64 	%rd4, %rd1;
	cvta.to.global.u64 	%rd5, %rd2;
	cvta.to.global.u64 	%rd6, %rd3;
	mul.wide.u32 	%rd7, %r1, 4;
	add.s64 	%rd8, %rd4, %rd7;
	ld.global.u32 	%r3, [%rd8];
	add.s64 	%rd9, %rd5, %rd7;
	ld.global.u32 	%r4, [%rd9];
	add.s32 	%r5, %r4, %r3;
	add.s64 	%rd10, %rd6, %rd7;
	st.global.u32 	[%rd10], %r5;
$L__BB0_2:
	ret;

}


// ===== COMPILED SASS (sm_100) =====

	.target	sm_100

	.elftype	@"ET_EXEC"


//--------------------- .note.nv.tkinfo           --------------------------
	.section	.note.nv.tkinfo,"",@"SHT_NOTE"
	.sectionflags	@"SHF_NOTE_NV_TKINFO"
	.tkinfo
        /*0018*/ 	.word	0x00000002
        /*0030*/ 	.string	""
        /*0030*/ 	.string	"ptxas"
        /*0030*/ 	.string	"Cuda compilation tools, release 13.0, V13.0.88"
        /*0030*/ 	.string	"Build cuda_13.0.r13.0/compiler.36424714_0"
        /*0030*/ 	.string	"-arch sm_100 -m 64 "



//--------------------- .note.nv.cuinfo           --------------------------
	.section	.note.nv.cuinfo,"",@"SHT_NOTE"
	.sectionflags	@"SHF_NOTE_NV_CUINFO"
        /*0018*/ 	.short	0x0002
        /*001a*/ 	.short	0x0064
        /*001c*/ 	.short	0x0082
	.zero		2


//--------------------- .nv.info                  --------------------------
	.section	.nv.info,"",@"SHT_CUDA_INFO"
	.align	4


	//----- nvinfo : EIATTR_REGCOUNT
	.align		4
        /*0000*/ 	.byte	0x04, 0x2f
        /*0002*/ 	.short	(.L_1 - .L_0)
	.align		4
.L_0:
        /*0004*/ 	.word	index@(_Z8addArrayPiS_S_i)
        /*0008*/ 	.word	0x0000000c


	//----- nvinfo : EIATTR_FRAME_SIZE
	.align		4
.L_1:
        /*000c*/ 	.byte	0x04, 0x11
        /*000e*/ 	.short	(.L_3 - .L_2)
	.align		4
.L_2:
        /*0010*/ 	.word	index@(_Z8addArrayPiS_S_i)
        /*0014*/ 	.word	0x00000000


	//----- nvinfo : EIATTR_MIN_STACK_SIZE
	.align		4
.L_3:
        /*0018*/ 	.byte	0x04, 0x12
        /*001a*/ 	.short	(.L_5 - .L_4)
	.align		4
.L_4:
        /*001c*/ 	.word	index@(_Z8addArrayPiS_S_i)
        /*0020*/ 	.word	0x00000000
.L_5:


//--------------------- .nv.compat                --------------------------
	.section	.nv.compat,"",@"SHT_CUDA_COMPAT_INFO"
	.align	4
        /*0000*/ 	.byte	0x02, 0x09, 0x00, 0x00, 0x02, 0x02, 0x01, 0x00, 0x02, 0x05, 0x05, 0x00, 0x03, 0x07, 0x01, 0x01
        /*0010*/ 	.byte	0x02, 0x03, 0x00, 0x00, 0x02, 0x06, 0x01, 0x00, 0x04, 0x0b, 0x08, 0x00, 0x09, 0x00, 0x00, 0x00
        /*0020*/ 	.byte	0x00, 0x00, 0x00, 0x00


//--------------------- .nv.info._Z8addArrayPiS_S_i --------------------------
	.section	.nv.info._Z8addArrayPiS_S_i,"",@"SHT_CUDA_INFO"
	.sectionflags	@""
	.align	4


	//----- nvinfo : EIATTR_CUDA_API_VERSION
	.align		4
        /*0000*/ 	.byte	0x04, 0x37
        /*0002*/ 	.short	(.L_7 - .L_6)
.L_6:
        /*0004*/ 	.word	0x00000082


	//----- nvinfo : EIATTR_KPARAM_INFO
	.align		4
.L_7:
        /*0008*/ 	.byte	0x04, 0x17
        /*000a*/ 	.short	(.L_9 - .L_8)
.L_8:
        /*000c*/ 	.word	0x00000000
        /*0010*/ 	.short	0x0003
        /*0012*/ 	.short	0x0018
        /*0014*/ 	.byte	0x00, 0xf0, 0x11, 0x00


	//----- nvinfo : EIATTR_KPARAM_INFO
	.align		4
.L_9:
        /*0018*/ 	.byte	0x04, 0x17
        /*001a*/ 	.short	(.L_11 - .L_10)
.L_10:
        /*001c*/ 	.word	0x00000000
        /*0020*/ 	.short	0x0002
        /*0022*/ 	.short	0x0010
        /*0024*/ 	.byte	0x00, 0xf5, 0x21, 0x00


	//----- nvinfo : EIATTR_KPARAM_INFO
	.align		4
.L_11:
        /*0028*/ 	.byte	0x04, 0x17
        /*002a*/ 	.short	(.L_13 - .L_12)
.L_12:
        /*002c*/ 	.word	0x00000000
        /*0030*/ 	.short	0x0001
        /*0032*/ 	.short	0x0008
        /*0034*/ 	.byte	0x00, 0xf5, 0x21, 0x00


	//----- nvinfo : EIATTR_KPARAM_INFO
	.align		4
.L_13:
        /*0038*/ 	.byte	0x04, 0x17
        /*003a*/ 	.short	(.L_15 - .L_14)
.L_14:
        /*003c*/ 	.word	0x00000000
        /*0040*/ 	.short	0x0000
        /*0042*/ 	.short	0x0000
        /*0044*/ 	.byte	0x00, 0xf5, 0x21, 0x00


	//----- nvinfo : EIATTR_SPARSE_MMA_MASK
	.align		4
.L_15:
        /*0048*/ 	.byte	0x03, 0x50
        /*004a*/ 	.short	0x0000


	//----- nvinfo : EIATTR_MAXREG_COUNT
	.align		4
        /*004c*/ 	.byte	0x03, 0x1b
        /*004e*/ 	.short	0x00ff


	//----- nvinfo : EIATTR_MERCURY_ISA_VERSION
	.align		4
        /*0050*/ 	.byte	0x03, 0x5f
        /*0052*/ 	.short	0x0101


	//----- nvinfo : EIATTR_VRC_CTA_INIT_COUNT
	.align		4
        /*0054*/ 	.byte	0x02, 0x4a
	.zero		1
	.zero		1


	//----- nvinfo : EIATTR_EXIT_INSTR_OFFSETS
	.align		4
        /*0058*/ 	.byte	0x04, 0x1c
        /*005a*/ 	.short	(.L_17 - .L_16)


	//   ....[0]....
.L_16:
        /*005c*/ 	.word	0x00000040


	//   ....[1]....
        /*0060*/ 	.word	0x00000100


	//----- nvinfo : EIATTR_CBANK_PARAM_SIZE
	.align		4
.L_17:
        /*0064*/ 	.byte	0x03, 0x19
        /*0066*/ 	.short	0x001c


	//----- nvinfo : EIATTR_PARAM_CBANK
	.align		4
        /*0068*/ 	.byte	0x04, 0x0a
        /*006a*/ 	.short	(.L_19 - .L_18)
	.align		4
.L_18:
        /*006c*/ 	.word	index@(.nv.constant0._Z8addArrayPiS_S_i)
        /*0070*/ 	.short	0x0380
        /*0072*/ 	.short	0x001c


	//----- nvinfo : EIATTR_SW_WAR
	.align		4
.L_19:
        /*0074*/ 	.byte	0x04, 0x36
        /*0076*/ 	.short	(.L_21 - .L_20)
.L_20:
        /*0078*/ 	.word	0x00000008
.L_21:


//--------------------- .nv.callgraph             --------------------------
	.section	.nv.callgraph,"",@"SHT_CUDA_CALLGRAPH"
	.align	4
	.sectionentsize	8
	.align		4
        /*0000*/ 	.word	0x00000000
	.align		4
        /*0004*/ 	.word	0xffffffff
	.align		4
        /*0008*/ 	.word	0x00000000
	.align		4
        /*000c*/ 	.word	0xfffffffe
	.align		4
        /*0010*/ 	.word	0x00000000
	.align		4
        /*0014*/ 	.word	0xfffffffd
	.align		4
        /*0018*/ 	.word	0x00000000
	.align		4
        /*001c*/ 	.word	0xfffffffc


//--------------------- .text._Z8addArrayPiS_S_i  --------------------------
	.section	.text._Z8addArrayPiS_S_i,"ax",@progbits
	.align	128
        .global         _Z8addArrayPiS_S_i
        .type           _Z8addArrayPiS_S_i,@function
        .size           _Z8addArrayPiS_S_i,(.L_x_1 - _Z8addArrayPiS_S_i)
        .other          _Z8addArrayPiS_S_i,@"STO_CUDA_ENTRY STV_DEFAULT"
_Z8addArrayPiS_S_i:
.text._Z8addArrayPiS_S_i:
[----:B------:R-:W-:Y:S01]  /*0000*/  LDC R1, c[0x0][0x37c] ;  /* 0x0000df00ff017b82 */ /* 0x000fe20000000800 */
[----:B------:R-:W0:Y:S01]  /*0010*/  S2R R9, SR_CTAID.X ;  /* 0x0000000000097919 */ /* 0x000e220000002500 */
[----:B------:R-:W0:Y:S02]  /*0020*/  LDCU UR4, c[0x0][0x398] ;  /* 0x00007300ff0477ac */ /* 0x000e240008000800 */
[----:B0-----:R-:W-:-:S13]  /*0030*/  ISETP.GE.AND P0, PT, R9, UR4, PT ;  /* 0x0000000409007c0c */ /* 0x001fda000bf06270 */
[----:B------:R-:W-:Y:S05]  /*0040*/  @P0 EXIT ;  /* 0x000000000000094d */ /* 0x000fea0003800000 */
[----:B------:R-:W0:Y:S01]  /*0050*/  LDC.64 R2, c[0x0][0x380] ;  /* 0x0000e000ff027b82 */ /* 0x000e220000000a00 */
[----:B------:R-:W1:Y:S07]  /*0060*/  LDCU.64 UR4, c[0x0][0x358] ;  /* 0x00006b00ff0477ac */ /* 0x000e6e0008000a00 */
[----:B------:R-:W2:Y:S08]  /*0070*/  LDC.64 R4, c[0x0][0x388] ;  /* 0x0000e200ff047b82 */ /* 0x000eb00000000a00 */
[----:B------:R-:W3:Y:S01]  /*0080*/  LDC.64 R6, c[0x0][0x390] ;  /* 0x0000e400ff067b82 */ /* 0x000ee20000000a00 */
[----:B0-----:R-:W-:-:S06]  /*0090*/  IMAD.WIDE.U32 R2, R9, 0x4, R2 ;  /* 0x0000000409027825 */ /* 0x001fcc00078e0002 */
[----:B-1----:R-:W4:Y:S01]  /*00a0*/  LDG.E R2, desc[UR4][R2.64] ;  /* 0x0000000402027981 */ /* 0x002f22000c1e1900 */
[----:B--2---:R-:W-:-:S06]  /*00b0*/  IMAD.WIDE.U32 R4, R9, 0x4, R4 ;  /* 0x0000000409047825 */ /* 0x004fcc00078e0004 */
[----:B------:R-:W4:Y:S01]  /*00c0*/  LDG.E R5, desc[UR4][R4.64] ;  /* 0x0000000404057981 */ /* 0x000f22000c1e1900 */
[----:B---3--:R-:W-:Y:S01]  /*00d0*/  IMAD.WIDE.U32 R6, R9, 0x4, R6 ;  /* 0x0000000409067825 */ /* 0x008fe200078e0006 */
[----:B----4-:R-:W-:-:S05]  /*00e0*/  IADD3 R9, PT, PT, R2, R5, RZ ;  /* 0x0000000502097210 */ /* 0x010fca0007ffe0ff */
[----:B------:R-:W-:Y:S01]  /*00f0*/  STG.E desc[UR4][R6.64], R9 ;  /* 0x0000000906007986 */ /* 0x000fe2000c101904 */
[----:B------:R-:W-:Y:S05]  /*0100*/  EXIT ;  /* 0x000000000000794d */ /* 0x000fea0003800000 */
.L_x_0:
[----:B------:R-:W-:-:S00]  /*0110*/  BRA `(.L_x_0) ;  /* 0xfffffffc00fc7947 */ /* 0x000fc0000383ffff */
[----:B------:R-:W-:-:S00]  /*0120*/  NOP ;  /* 0x0000000000007918 */ /* 0x000fc00000000000 */
        /* <DEDUP_REMOVED lines=13> */
.L_x_1:


//--------------------- .nv.shared.reserved.0     --------------------------
	.section	.nv.shared.reserved.0,"aw",@nobits
	.weak		__nv_reservedSMEM_offset_0_alias
	.size		__nv_reservedSMEM_offset_0_alias, 0, 64
	.other		__nv_reservedSMEM_offset_0_alias,@"STO_CUDA_RESERVED_SHARED STV_DEFAULT"
__nv_reservedSMEM_offset_0_alias:
	.zero		0
	.zero		64


//--------------------- .nv.constant0._Z8addArrayPiS_S_i --------------------------
	.section	.nv.constant0._Z8addArrayPiS_S_i,"a",@progbits
	.sectionflags	@""
	.align	4
.nv.constant0._Z8addArrayPiS_S_i:
	.zero		924


//--------------------- SYMBOLS --------------------------

	.type		.nv.reservedSmem.offset0,@object
	.size		.nv.reservedSmem.offset0,0x4
